	.headerflags	@"EF_CUDA_TEXMODE_UNIFIED EF_CUDA_64BIT_ADDRESS EF_CUDA_ACCELERATORS EF_CUDA_SM90 EF_CUDA_VIRTUAL_SM(EF_CUDA_SM90)"
	.elftype	@"ET_EXEC"


//--------------------- .nv.info                  --------------------------
	.section	.nv.info,"",@"SHT_CUDA_INFO"
	.align	4


	//----- nvinfo : EIATTR_REGCOUNT
	.align		4
        /*0000*/ 	.byte	0x04, 0x2f
        /*0002*/ 	.short	(.L_1 - .L_0)
	.align		4
.L_0:
        /*0004*/ 	.word	index@(triton_poi_fused__to_copy_add_arange_mul_21)
        /*0008*/ 	.word	0x00000009


	//----- nvinfo : EIATTR_MIN_STACK_SIZE
	.align		4
.L_1:
        /*000c*/ 	.byte	0x04, 0x12
        /*000e*/ 	.short	(.L_3 - .L_2)
	.align		4
.L_2:
        /*0010*/ 	.word	index@(triton_poi_fused__to_copy_add_arange_mul_21)
        /*0014*/ 	.word	0x00000000


	//----- nvinfo : EIATTR_FRAME_SIZE
	.align		4
.L_3:
        /*0018*/ 	.byte	0x04, 0x11
        /*001a*/ 	.short	(.L_5 - .L_4)
	.align		4
.L_4:
        /*001c*/ 	.word	index@(triton_poi_fused__to_copy_add_arange_mul_21)
        /*0020*/ 	.word	0x00000000


	//----- nvinfo : EIATTR_MIN_STACK_SIZE
	.align		4
.L_5:
        /*0024*/ 	.byte	0x04, 0x12
        /*0026*/ 	.short	(.L_7 - .L_6)
	.align		4
.L_6:
        /*0028*/ 	.word	index@(triton_poi_fused__to_copy_add_arange_mul_21)
        /*002c*/ 	.word	0x00000000
.L_7:


//--------------------- .nv.info.triton_poi_fused__to_copy_add_arange_mul_21 --------------------------
	.section	.nv.info.triton_poi_fused__to_copy_add_arange_mul_21,"",@"SHT_CUDA_INFO"
	.sectionflags	@""
	.align	4


	//----- nvinfo : EIATTR_CUDA_API_VERSION
	.align		4
        /*0000*/ 	.byte	0x04, 0x37
        /*0002*/ 	.short	(.L_9 - .L_8)
.L_8:
        /*0004*/ 	.word	0x0000007c


	//----- nvinfo : EIATTR_KPARAM_INFO
	.align		4
.L_9:
        /*0008*/ 	.byte	0x04, 0x17
        /*000a*/ 	.short	(.L_11 - .L_10)
.L_10:
        /*000c*/ 	.word	0x00000000
        /*0010*/ 	.short	0x0001
        /*0012*/ 	.short	0x0008
        /*0014*/ 	.byte	0x00, 0xf0, 0x11, 0x00


	//----- nvinfo : EIATTR_KPARAM_INFO
	.align		4
.L_11:
        /*0018*/ 	.byte	0x04, 0x17
        /*001a*/ 	.short	(.L_13 - .L_12)
.L_12:
        /*001c*/ 	.word	0x00000000
        /*0020*/ 	.short	0x0000
        /*0022*/ 	.short	0x0000
        /*0024*/ 	.byte	0x00, 0xf4, 0x21, 0x00


	//----- nvinfo : EIATTR_SPARSE_MMA_MASK
	.align		4
.L_13:
        /*0028*/ 	.byte	0x03, 0x50
        /*002a*/ 	.short	0x0000


	//----- nvinfo : EIATTR_MAXREG_COUNT
	.align		4
        /*002c*/ 	.byte	0x03, 0x1b
        /*002e*/ 	.short	0x00ff


	//----- nvinfo : EIATTR_EXIT_INSTR_OFFSETS
	.align		4
        /*0030*/ 	.byte	0x04, 0x1c
        /*0032*/ 	.short	(.L_15 - .L_14)


	//   ....[0]....
.L_14:
        /*0034*/ 	.word	0x000000d0


	//   ....[1]....
        /*0038*/ 	.word	0x00000100


	//----- nvinfo : EIATTR_REQNTID
	.align		4
.L_15:
        /*003c*/ 	.byte	0x04, 0x10
        /*003e*/ 	.short	(.L_17 - .L_16)
.L_16:
        /*0040*/ 	.word	0x00000020
        /*0044*/ 	.word	0x00000001
        /*0048*/ 	.word	0x00000001


	//----- nvinfo : EIATTR_CBANK_PARAM_SIZE
	.align		4
.L_17:
        /*004c*/ 	.byte	0x03, 0x19
        /*004e*/ 	.short	0x000c


	//----- nvinfo : EIATTR_PARAM_CBANK
	.align		4
        /*0050*/ 	.byte	0x04, 0x0a
        /*0052*/ 	.short	(.L_19 - .L_18)
	.align		4
.L_18:
        /*0054*/ 	.word	index@(.nv.constant0.triton_poi_fused__to_copy_add_arange_mul_21)
        /*0058*/ 	.short	0x0210
        /*005a*/ 	.short	0x000c


	//----- nvinfo : EIATTR_SW_WAR
	.align		4
.L_19:
        /*005c*/ 	.byte	0x04, 0x36
        /*005e*/ 	.short	(.L_21 - .L_20)
.L_20:
        /*0060*/ 	.word	0x00000008
.L_21:


//--------------------- .nv.callgraph             --------------------------
	.section	.nv.callgraph,"",@"SHT_CUDA_CALLGRAPH"
	.align	4
	.sectionentsize	8
	.align		4
        /*0000*/ 	.word	0x00000000
	.align		4
        /*0004*/ 	.word	0xffffffff
	.align		4
        /*0008*/ 	.word	0x00000000
	.align		4
        /*000c*/ 	.word	0xfffffffe
	.align		4
        /*0010*/ 	.word	0x00000000
	.align		4
        /*0014*/ 	.word	0xfffffffd
	.align		4
        /*0018*/ 	.word	0x00000000
	.align		4
        /*001c*/ 	.word	0xfffffffc


//--------------------- .text.triton_poi_fused__to_copy_add_arange_mul_21 --------------------------
	.section	.text.triton_poi_fused__to_copy_add_arange_mul_21,"ax",@progbits
	.align	128
        .global         triton_poi_fused__to_copy_add_arange_mul_21
        .type           triton_poi_fused__to_copy_add_arange_mul_21,@function
        .size           triton_poi_fused__to_copy_add_arange_mul_21,(.L_x_1 - triton_poi_fused__to_copy_add_arange_mul_21)
        .other          triton_poi_fused__to_copy_add_arange_mul_21,@"STO_CUDA_ENTRY STV_DEFAULT"
triton_poi_fused__to_copy_add_arange_mul_21:
.text.triton_poi_fused__to_copy_add_arange_mul_21:
[----:B------:R-:W0:Y:S02]  /*0000*/  LDC R1, c[0x0][0x28] ;  /* 0x00000a00ff017b82 */ /* 0x000e240000000800 */
[----:B------:R-:W1:Y:S01]  /*0010*/  S2R R6, SR_TID.X ;  /* 0x0000000000067919 */ /* 0x000e620000002100 */
[----:B------:R-:W2:Y:S01]  /*0020*/  LDC.64 R2, c[0x0][0x210] ;  /* 0x00008400ff027b82 */ /* 0x000ea20000000a00 */
[----:B------:R-:W3:Y:S01]  /*0030*/  S2R R5, SR_CTAID.X ;  /* 0x0000000000057919 */ /* 0x000ee20000002500 */
[C---:B-1----:R-:W-:Y:S02]  /*0040*/  LOP3.LUT R0, R6.reuse, 0xf, RZ, 0xc0, !PT ;  /* 0x0000000f06007812 */ /* 0x042fe400078ec0ff */
[----:B------:R-:W-:-:S03]  /*0050*/  LOP3.LUT P0, RZ, R6, 0x10, RZ, 0xc0, !PT ;  /* 0x0000001006ff7812 */ /* 0x000fc6000780c0ff */
[----:B---3--:R-:W-:-:S04]  /*0060*/  IMAD R5, R5, 0x10, R0 ;  /* 0x0000001005057824 */ /* 0x008fc800078e0200 */
[C---:B--2---:R-:W-:Y:S01]  /*0070*/  IMAD.WIDE R2, R5.reuse, 0x8, R2 ;  /* 0x0000000805027825 */ /* 0x044fe200078e0202 */
[----:B------:R-:W-:Y:S02]  /*0080*/  I2FP.F32.S32 R0, R5 ;  /* 0x0000000500007245 */ /* 0x000fe40000201400 */
[----:B------:R-:W-:-:S03]  /*0090*/  ISETP.LT.AND P0, PT, R5, 0x10, !P0 ;  /* 0x000000100500780c */ /* 0x000fc60004701270 */
[----:B------:R-:W-:-:S04]  /*00a0*/  FMUL R0, R0, 0.125 ;  /* 0x3e00000000007820 */ /* 0x000fc80000400000 */
[----:B------:R-:W1:Y:S02]  /*00b0*/  F2I.TRUNC.NTZ R4, R0 ;  /* 0x0000000000047305 */ /* 0x000e64000020f100 */
[----:B-1----:R-:W-:-:S04]  /*00c0*/  SHF.R.S32.HI R5, RZ, 0x1f, R4 ;  /* 0x0000001fff057819 */ /* 0x002fc80000011404 */
[----:B------:R-:W-:Y:S05]  /*00d0*/  @!P0 EXIT ;  /* 0x000000000000894d */ /* 0x000fea0003800000 */
[----:B------:R-:W-:Y:S02]  /*00e0*/  ULDC.64 UR4, c[0x0][0x208] ;  /* 0x0000820000047ab9 */ /* 0x000fe40000000a00 */
[----:B------:R-:W-:Y:S01]  /*00f0*/  STG.E.64 desc[UR4][R2.64], R4 ;  /* 0x0000000402007986 */ /* 0x000fe2000c101b04 */
[----:B------:R-:W-:Y:S05]  /*0100*/  EXIT ;  /* 0x000000000000794d */ /* 0x000fea0003800000 */
.L_x_0:
[----:B------:R-:W-:-:S00]  /*0110*/  BRA `(.L_x_0) ;  /* 0xfffffffc00fc7947 */ /* 0x000fc0000383ffff */
[----:B------:R-:W-:-:S00]  /*0120*/  NOP ;  /* 0x0000000000007918 */ /* 0x000fc00000000000 */
        /* <DEDUP_REMOVED lines=13> */
.L_x_1:


//--------------------- .nv.constant0.triton_poi_fused__to_copy_add_arange_mul_21 --------------------------
	.section	.nv.constant0.triton_poi_fused__to_copy_add_arange_mul_21,"a",@progbits
	.sectionflags	@""
	.align	4
.nv.constant0.triton_poi_fused__to_copy_add_arange_mul_21:
	.zero		540
